//
// Generated by NVIDIA NVVM Compiler
//
// Compiler Build ID: CL-36424714
// Cuda compilation tools, release 13.0, V13.0.88
// Based on NVVM 20.0.0
//

.version 9.0
.target sm_100
.address_size 64

	// .globl	lambda_21082

.visible .entry lambda_21082(
	.param .align 8 .b8 lambda_21082_param_0[16],
	.param .align 8 .b8 lambda_21082_param_1[24],
	.param .align 8 .b8 lambda_21082_param_2[40]
)
.maxntid 128
{
	.reg .pred 	%p<15>;
	.reg .b32 	%r<71>;
	.reg .b64 	%rd<29>;
	.reg .b64 	%fd<113>;

	ld.param.u64 	%rd8, [lambda_21082_param_2+24];
	ld.param.u64 	%rd1, [lambda_21082_param_0+8];
	ld.param.u64 	%rd2, [lambda_21082_param_1+8];
	ld.param.u32 	%r1, [lambda_21082_param_1+16];
	ld.param.v2.u32 	{%r41, %r42}, [lambda_21082_param_2+32];
	mov.u32 	%r43, %ctaid.x;
	mov.u32 	%r44, %ntid.x;
	mov.u32 	%r3, %tid.x;
	mul.lo.s32 	%r4, %r43, %r44;
	add.s32 	%r5, %r4, %r3;
	setp.ge.s32 	%p1, %r5, %r41;
	@%p1 bra 	$L__BB0_18;
	mov.u32 	%r45, %tid.y;
	mov.u32 	%r46, %ntid.y;
	mov.u32 	%r47, %ctaid.y;
	mad.lo.s32 	%r6, %r47, %r46, %r45;
	setp.ge.s32 	%p2, %r6, %r42;
	@%p2 bra 	$L__BB0_18;
	mul.lo.s32 	%r7, %r41, %r6;
	cvta.to.global.u64 	%rd4, %rd8;
	add.s32 	%r8, %r7, %r5;
	cvta.to.global.u64 	%rd9, %rd1;
	mul.wide.u32 	%rd10, %r8, 8;
	add.s64 	%rd5, %rd9, %rd10;
	shr.u32 	%r48, %r1, 31;
	add.s32 	%r49, %r1, %r48;
	shr.s32 	%r9, %r49, 1;
	setp.le.s32 	%p3, %r9, %r5;
	sub.s32 	%r50, %r41, %r9;
	setp.lt.s32 	%p4, %r5, %r50;
	and.pred  	%p5, %p3, %p4;
	@%p5 bra 	$L__BB0_4;
	add.s64 	%rd12, %rd4, %rd10;
	ld.global.f64 	%fd14, [%rd12];
	st.global.f64 	[%rd5], %fd14;
	bra.uni 	$L__BB0_18;
$L__BB0_4:
	cvta.to.global.u64 	%rd6, %rd2;
	setp.lt.s32 	%p6, %r1, -1;
	mov.f64 	%fd111, 0d0000000000000000;
	@%p6 bra 	$L__BB0_17;
	neg.s32 	%r70, %r9;
	abs.s32 	%r51, %r9;
	add.s32 	%r52, %r9, %r51;
	add.s32 	%r11, %r52, 1;
	and.b32  	%r12, %r11, 15;
	setp.lt.u32 	%p7, %r52, 15;
	mov.f64 	%fd111, 0d0000000000000000;
	@%p7 bra 	$L__BB0_8;
	and.b32  	%r54, %r11, -16;
	neg.s32 	%r69, %r54;
	sub.s32 	%r67, %r8, %r9;
	mov.f64 	%fd111, 0d0000000000000000;
	mov.b32 	%r68, 0;
$L__BB0_7:
	.pragma "nounroll";
	mul.wide.s32 	%rd13, %r68, 8;
	add.s64 	%rd14, %rd6, %rd13;
	mul.wide.s32 	%rd15, %r67, 8;
	add.s64 	%rd16, %rd4, %rd15;
	ld.global.f64 	%fd19, [%rd14];
	ld.global.f64 	%fd20, [%rd16];
	fma.rn.f64 	%fd21, %fd19, %fd20, %fd111;
	ld.global.f64 	%fd22, [%rd14+8];
	ld.global.f64 	%fd23, [%rd16+8];
	fma.rn.f64 	%fd24, %fd22, %fd23, %fd21;
	ld.global.f64 	%fd25, [%rd14+16];
	ld.global.f64 	%fd26, [%rd16+16];
	fma.rn.f64 	%fd27, %fd25, %fd26, %fd24;
	ld.global.f64 	%fd28, [%rd14+24];
	ld.global.f64 	%fd29, [%rd16+24];
	fma.rn.f64 	%fd30, %fd28, %fd29, %fd27;
	ld.global.f64 	%fd31, [%rd14+32];
	ld.global.f64 	%fd32, [%rd16+32];
	fma.rn.f64 	%fd33, %fd31, %fd32, %fd30;
	ld.global.f64 	%fd34, [%rd14+40];
	ld.global.f64 	%fd35, [%rd16+40];
	fma.rn.f64 	%fd36, %fd34, %fd35, %fd33;
	ld.global.f64 	%fd37, [%rd14+48];
	ld.global.f64 	%fd38, [%rd16+48];
	fma.rn.f64 	%fd39, %fd37, %fd38, %fd36;
	ld.global.f64 	%fd40, [%rd14+56];
	ld.global.f64 	%fd41, [%rd16+56];
	fma.rn.f64 	%fd42, %fd40, %fd41, %fd39;
	ld.global.f64 	%fd43, [%rd14+64];
	ld.global.f64 	%fd44, [%rd16+64];
	fma.rn.f64 	%fd45, %fd43, %fd44, %fd42;
	ld.global.f64 	%fd46, [%rd14+72];
	ld.global.f64 	%fd47, [%rd16+72];
	fma.rn.f64 	%fd48, %fd46, %fd47, %fd45;
	ld.global.f64 	%fd49, [%rd14+80];
	ld.global.f64 	%fd50, [%rd16+80];
	fma.rn.f64 	%fd51, %fd49, %fd50, %fd48;
	ld.global.f64 	%fd52, [%rd14+88];
	ld.global.f64 	%fd53, [%rd16+88];
	fma.rn.f64 	%fd54, %fd52, %fd53, %fd51;
	ld.global.f64 	%fd55, [%rd14+96];
	ld.global.f64 	%fd56, [%rd16+96];
	fma.rn.f64 	%fd57, %fd55, %fd56, %fd54;
	ld.global.f64 	%fd58, [%rd14+104];
	ld.global.f64 	%fd59, [%rd16+104];
	fma.rn.f64 	%fd60, %fd58, %fd59, %fd57;
	ld.global.f64 	%fd61, [%rd14+112];
	ld.global.f64 	%fd62, [%rd16+112];
	fma.rn.f64 	%fd63, %fd61, %fd62, %fd60;
	add.s32 	%r70, %r70, 16;
	ld.global.f64 	%fd64, [%rd14+120];
	ld.global.f64 	%fd65, [%rd16+120];
	fma.rn.f64 	%fd111, %fd64, %fd65, %fd63;
	add.s32 	%r69, %r69, 16;
	add.s32 	%r68, %r68, 16;
	add.s32 	%r67, %r67, 16;
	setp.eq.s32 	%p8, %r69, 0;
	@%p8 bra 	$L__BB0_8;
	bra.uni 	$L__BB0_7;
$L__BB0_8:
	setp.eq.s32 	%p9, %r12, 0;
	@%p9 bra 	$L__BB0_17;
	and.b32  	%r16, %r11, 7;
	setp.lt.u32 	%p10, %r12, 8;
	@%p10 bra 	$L__BB0_11;
	add.s32 	%r55, %r70, %r9;
	add.s32 	%r56, %r8, %r70;
	mul.wide.s32 	%rd17, %r55, 8;
	add.s64 	%rd18, %rd6, %rd17;
	mul.wide.s32 	%rd19, %r56, 8;
	add.s64 	%rd20, %rd4, %rd19;
	ld.global.f64 	%fd67, [%rd18];
	ld.global.f64 	%fd68, [%rd20];
	fma.rn.f64 	%fd69, %fd67, %fd68, %fd111;
	ld.global.f64 	%fd70, [%rd18+8];
	ld.global.f64 	%fd71, [%rd20+8];
	fma.rn.f64 	%fd72, %fd70, %fd71, %fd69;
	ld.global.f64 	%fd73, [%rd18+16];
	ld.global.f64 	%fd74, [%rd20+16];
	fma.rn.f64 	%fd75, %fd73, %fd74, %fd72;
	ld.global.f64 	%fd76, [%rd18+24];
	ld.global.f64 	%fd77, [%rd20+24];
	fma.rn.f64 	%fd78, %fd76, %fd77, %fd75;
	ld.global.f64 	%fd79, [%rd18+32];
	ld.global.f64 	%fd80, [%rd20+32];
	fma.rn.f64 	%fd81, %fd79, %fd80, %fd78;
	ld.global.f64 	%fd82, [%rd18+40];
	ld.global.f64 	%fd83, [%rd20+40];
	fma.rn.f64 	%fd84, %fd82, %fd83, %fd81;
	ld.global.f64 	%fd85, [%rd18+48];
	ld.global.f64 	%fd86, [%rd20+48];
	fma.rn.f64 	%fd87, %fd85, %fd86, %fd84;
	ld.global.f64 	%fd88, [%rd18+56];
	ld.global.f64 	%fd89, [%rd20+56];
	fma.rn.f64 	%fd111, %fd88, %fd89, %fd87;
	add.s32 	%r70, %r70, 8;
$L__BB0_11:
	setp.eq.s32 	%p11, %r16, 0;
	@%p11 bra 	$L__BB0_17;
	and.b32  	%r19, %r11, 3;
	setp.lt.u32 	%p12, %r16, 4;
	@%p12 bra 	$L__BB0_14;
	add.s32 	%r57, %r70, %r9;
	add.s32 	%r58, %r8, %r70;
	mul.wide.s32 	%rd21, %r57, 8;
	add.s64 	%rd22, %rd6, %rd21;
	mul.wide.s32 	%rd23, %r58, 8;
	add.s64 	%rd24, %rd4, %rd23;
	ld.global.f64 	%fd91, [%rd22];
	ld.global.f64 	%fd92, [%rd24];
	fma.rn.f64 	%fd93, %fd91, %fd92, %fd111;
	ld.global.f64 	%fd94, [%rd22+8];
	ld.global.f64 	%fd95, [%rd24+8];
	fma.rn.f64 	%fd96, %fd94, %fd95, %fd93;
	ld.global.f64 	%fd97, [%rd22+16];
	ld.global.f64 	%fd98, [%rd24+16];
	fma.rn.f64 	%fd99, %fd97, %fd98, %fd96;
	ld.global.f64 	%fd100, [%rd22+24];
	ld.global.f64 	%fd101, [%rd24+24];
	fma.rn.f64 	%fd111, %fd100, %fd101, %fd99;
	add.s32 	%r70, %r70, 4;
$L__BB0_14:
	setp.eq.s32 	%p13, %r19, 0;
	@%p13 bra 	$L__BB0_17;
	add.s32 	%r59, %r3, %r70;
	add.s32 	%r60, %r59, %r4;
	add.s32 	%r66, %r60, %r7;
	add.s32 	%r65, %r70, %r9;
	neg.s32 	%r64, %r19;
$L__BB0_16:
	.pragma "nounroll";
	mul.wide.s32 	%rd25, %r66, 8;
	add.s64 	%rd26, %rd4, %rd25;
	mul.wide.s32 	%rd27, %r65, 8;
	add.s64 	%rd28, %rd6, %rd27;
	ld.global.f64 	%fd102, [%rd28];
	ld.global.f64 	%fd103, [%rd26];
	fma.rn.f64 	%fd111, %fd102, %fd103, %fd111;
	add.s32 	%r66, %r66, 1;
	add.s32 	%r65, %r65, 1;
	add.s32 	%r64, %r64, 1;
	setp.ne.s32 	%p14, %r64, 0;
	@%p14 bra 	$L__BB0_16;
$L__BB0_17:
	st.global.f64 	[%rd5], %fd111;
$L__BB0_18:
	ret;

}
	// .globl	lambda_21214
.visible .entry lambda_21214(
	.param .align 8 .b8 lambda_21214_param_0[16],
	.param .align 8 .b8 lambda_21214_param_1[24],
	.param .u64 .ptr .align 1 lambda_21214_param_2,
	.param .align 8 .b8 lambda_21214_param_3[40],
	.param .align 8 .b8 lambda_21214_param_4[16]
)
.maxntid 128
{
	.reg .pred 	%p<14>;
	.reg .b32 	%r<59>;
	.reg .b64 	%rd<41>;
	.reg .b64 	%fd<69>;

	ld.param.u64 	%rd2, [lambda_21214_param_1+8];
	ld.param.u32 	%r1, [lambda_21214_param_1+20];
	ld.param.u64 	%rd3, [lambda_21214_param_4+8];
	ld.param.u64 	%rd6, [lambda_21214_param_0+8];
	ld.param.v2.u32 	{%r2, %r3}, [lambda_21214_param_3+32];
	cvta.to.global.u64 	%rd1, %rd6;
	mov.u32 	%r28, %ctaid.x;
	mov.u32 	%r29, %ntid.x;
	mov.u32 	%r30, %tid.x;
	mad.lo.s32 	%r4, %r28, %r29, %r30;
	setp.ge.s32 	%p1, %r4, %r2;
	@%p1 bra 	$L__BB1_17;
	mov.u32 	%r31, %tid.y;
	mov.u32 	%r32, %ntid.y;
	mov.u32 	%r33, %ctaid.y;
	mad.lo.s32 	%r5, %r33, %r32, %r31;
	setp.ge.s32 	%p2, %r5, %r3;
	@%p2 bra 	$L__BB1_17;
	shr.u32 	%r34, %r1, 31;
	add.s32 	%r35, %r1, %r34;
	shr.s32 	%r6, %r35, 1;
	mad.lo.s32 	%r7, %r2, %r5, %r4;
	cvta.to.global.u64 	%rd7, %rd3;
	mul.wide.u32 	%rd8, %r7, 8;
	add.s64 	%rd4, %rd7, %rd8;
	setp.ge.s32 	%p3, %r5, %r6;
	sub.s32 	%r36, %r3, %r6;
	setp.lt.s32 	%p4, %r5, %r36;
	and.pred  	%p5, %p3, %p4;
	@%p5 bra 	$L__BB1_4;
	add.s64 	%rd10, %rd1, %rd8;
	ld.global.f64 	%fd13, [%rd10];
	st.global.f64 	[%rd4], %fd13;
	bra.uni 	$L__BB1_17;
$L__BB1_4:
	cvta.to.global.u64 	%rd5, %rd2;
	setp.lt.s32 	%p6, %r1, -1;
	mov.f64 	%fd67, 0d0000000000000000;
	@%p6 bra 	$L__BB1_16;
	neg.s32 	%r58, %r6;
	abs.s32 	%r37, %r6;
	add.s32 	%r9, %r6, %r37;
	add.s32 	%r10, %r9, 1;
	and.b32  	%r11, %r10, 7;
	setp.lt.u32 	%p7, %r9, 7;
	mov.f64 	%fd67, 0d0000000000000000;
	@%p7 bra 	$L__BB1_8;
	and.b32  	%r39, %r10, -8;
	neg.s32 	%r57, %r39;
	sub.s32 	%r40, %r5, %r6;
	mad.lo.s32 	%r55, %r2, %r40, %r4;
	shl.b32 	%r14, %r2, 3;
	mov.f64 	%fd67, 0d0000000000000000;
	mov.b32 	%r56, 0;
	mul.wide.s32 	%rd15, %r2, 8;
$L__BB1_7:
	.pragma "nounroll";
	mul.wide.s32 	%rd11, %r56, 8;
	add.s64 	%rd12, %rd5, %rd11;
	ld.global.f64 	%fd18, [%rd12];
	mul.wide.s32 	%rd13, %r55, 8;
	add.s64 	%rd14, %rd1, %rd13;
	ld.global.f64 	%fd19, [%rd14];
	fma.rn.f64 	%fd20, %fd18, %fd19, %fd67;
	ld.global.f64 	%fd21, [%rd12+8];
	add.s64 	%rd16, %rd14, %rd15;
	ld.global.f64 	%fd22, [%rd16];
	fma.rn.f64 	%fd23, %fd21, %fd22, %fd20;
	ld.global.f64 	%fd24, [%rd12+16];
	add.s64 	%rd17, %rd16, %rd15;
	ld.global.f64 	%fd25, [%rd17];
	fma.rn.f64 	%fd26, %fd24, %fd25, %fd23;
	ld.global.f64 	%fd27, [%rd12+24];
	add.s64 	%rd18, %rd17, %rd15;
	ld.global.f64 	%fd28, [%rd18];
	fma.rn.f64 	%fd29, %fd27, %fd28, %fd26;
	ld.global.f64 	%fd30, [%rd12+32];
	add.s64 	%rd19, %rd18, %rd15;
	ld.global.f64 	%fd31, [%rd19];
	fma.rn.f64 	%fd32, %fd30, %fd31, %fd29;
	ld.global.f64 	%fd33, [%rd12+40];
	add.s64 	%rd20, %rd19, %rd15;
	ld.global.f64 	%fd34, [%rd20];
	fma.rn.f64 	%fd35, %fd33, %fd34, %fd32;
	ld.global.f64 	%fd36, [%rd12+48];
	add.s64 	%rd21, %rd20, %rd15;
	ld.global.f64 	%fd37, [%rd21];
	fma.rn.f64 	%fd38, %fd36, %fd37, %fd35;
	add.s32 	%r58, %r58, 8;
	ld.global.f64 	%fd39, [%rd12+56];
	add.s64 	%rd22, %rd21, %rd15;
	ld.global.f64 	%fd40, [%rd22];
	fma.rn.f64 	%fd67, %fd39, %fd40, %fd38;
	add.s32 	%r57, %r57, 8;
	add.s32 	%r56, %r56, 8;
	add.s32 	%r55, %r55, %r14;
	setp.eq.s32 	%p8, %r57, 0;
	@%p8 bra 	$L__BB1_8;
	bra.uni 	$L__BB1_7;
$L__BB1_8:
	setp.eq.s32 	%p9, %r11, 0;
	@%p9 bra 	$L__BB1_16;
	setp.lt.u32 	%p10, %r11, 4;
	@%p10 bra 	$L__BB1_11;
	add.s32 	%r41, %r58, %r5;
	add.s32 	%r42, %r58, %r6;
	mul.wide.s32 	%rd23, %r42, 8;
	add.s64 	%rd24, %rd5, %rd23;
	mad.lo.s32 	%r43, %r41, %r2, %r4;
	ld.global.f64 	%fd42, [%rd24];
	mul.wide.s32 	%rd25, %r43, 8;
	add.s64 	%rd26, %rd1, %rd25;
	ld.global.f64 	%fd43, [%rd26];
	fma.rn.f64 	%fd44, %fd42, %fd43, %fd67;
	ld.global.f64 	%fd45, [%rd24+8];
	mul.wide.s32 	%rd27, %r2, 8;
	add.s64 	%rd28, %rd26, %rd27;
	ld.global.f64 	%fd46, [%rd28];
	fma.rn.f64 	%fd47, %fd45, %fd46, %fd44;
	ld.global.f64 	%fd48, [%rd24+16];
	add.s64 	%rd29, %rd28, %rd27;
	ld.global.f64 	%fd49, [%rd29];
	fma.rn.f64 	%fd50, %fd48, %fd49, %fd47;
	ld.global.f64 	%fd51, [%rd24+24];
	add.s64 	%rd30, %rd29, %rd27;
	ld.global.f64 	%fd52, [%rd30];
	fma.rn.f64 	%fd67, %fd51, %fd52, %fd50;
	add.s32 	%r58, %r58, 4;
$L__BB1_11:
	and.b32  	%r44, %r10, 3;
	setp.eq.s32 	%p11, %r44, 0;
	@%p11 bra 	$L__BB1_16;
	setp.eq.s32 	%p12, %r44, 1;
	@%p12 bra 	$L__BB1_14;
	add.s32 	%r45, %r58, %r5;
	add.s32 	%r46, %r58, %r6;
	mul.wide.s32 	%rd31, %r46, 8;
	add.s64 	%rd32, %rd5, %rd31;
	mad.lo.s32 	%r47, %r45, %r2, %r4;
	ld.global.f64 	%fd54, [%rd32];
	mul.wide.s32 	%rd33, %r47, 8;
	add.s64 	%rd34, %rd1, %rd33;
	ld.global.f64 	%fd55, [%rd34];
	fma.rn.f64 	%fd56, %fd54, %fd55, %fd67;
	ld.global.f64 	%fd57, [%rd32+8];
	mul.wide.s32 	%rd35, %r2, 8;
	add.s64 	%rd36, %rd34, %rd35;
	ld.global.f64 	%fd58, [%rd36];
	fma.rn.f64 	%fd67, %fd57, %fd58, %fd56;
	add.s32 	%r58, %r58, 2;
$L__BB1_14:
	and.b32  	%r48, %r9, 1;
	setp.eq.b32 	%p13, %r48, 1;
	@%p13 bra 	$L__BB1_16;
	add.s32 	%r49, %r58, %r5;
	add.s32 	%r50, %r58, %r6;
	mul.wide.s32 	%rd37, %r50, 8;
	add.s64 	%rd38, %rd5, %rd37;
	mad.lo.s32 	%r51, %r49, %r2, %r4;
	ld.global.f64 	%fd59, [%rd38];
	mul.wide.s32 	%rd39, %r51, 8;
	add.s64 	%rd40, %rd1, %rd39;
	ld.global.f64 	%fd60, [%rd40];
	fma.rn.f64 	%fd67, %fd59, %fd60, %fd67;
$L__BB1_16:
	st.global.f64 	[%rd4], %fd67;
$L__BB1_17:
	ret;

}


// ===== COMPILED SASS (sm_100) =====

	.target	sm_100

	.elftype	@"ET_EXEC"


//--------------------- .note.nv.tkinfo           --------------------------
	.section	.note.nv.tkinfo,"",@"SHT_NOTE"
	.sectionflags	@"SHF_NOTE_NV_TKINFO"
	.tkinfo
        /*0018*/ 	.word	0x00000002
        /*0030*/ 	.string	""
        /*0030*/ 	.string	"ptxas"
        /*0030*/ 	.string	"Cuda compilation tools, release 13.0, V13.0.88"
        /*0030*/ 	.string	"Build cuda_13.0.r13.0/compiler.36424714_0"
        /*0030*/ 	.string	"-arch sm_100 -m 64 "



//--------------------- .note.nv.cuinfo           --------------------------
	.section	.note.nv.cuinfo,"",@"SHT_NOTE"
	.sectionflags	@"SHF_NOTE_NV_CUINFO"
        /*0018*/ 	.short	0x0002
        /*001a*/ 	.short	0x0064
        /*001c*/ 	.short	0x0082
	.zero		2


//--------------------- .nv.info                  --------------------------
	.section	.nv.info,"",@"SHT_CUDA_INFO"
	.align	4


	//----- nvinfo : EIATTR_REGCOUNT
	.align		4
        /*0000*/ 	.byte	0x04, 0x2f
        /*0002*/ 	.short	(.L_1 - .L_0)
	.align		4
.L_0:
        /*0004*/ 	.word	index@(lambda_21082)
        /*0008*/ 	.word	0x00000020


	//----- nvinfo : EIATTR_FRAME_SIZE
	.align		4
.L_1:
        /*000c*/ 	.byte	0x04, 0x11
        /*000e*/ 	.short	(.L_3 - .L_2)
	.align		4
.L_2:
        /*0010*/ 	.word	index@(lambda_21082)
        /*0014*/ 	.word	0x00000000


	//----- nvinfo : EIATTR_REGCOUNT
	.align		4
.L_3:
        /*0018*/ 	.byte	0x04, 0x2f
        /*001a*/ 	.short	(.L_5 - .L_4)
	.align		4
.L_4:
        /*001c*/ 	.word	index@(lambda_21214)
        /*0020*/ 	.word	0x00000020


	//----- nvinfo : EIATTR_FRAME_SIZE
	.align		4
.L_5:
        /*0024*/ 	.byte	0x04, 0x11
        /*0026*/ 	.short	(.L_7 - .L_6)
	.align		4
.L_6:
        /*0028*/ 	.word	index@(lambda_21214)
        /*002c*/ 	.word	0x00000000


	//----- nvinfo : EIATTR_MIN_STACK_SIZE
	.align		4
.L_7:
        /*0030*/ 	.byte	0x04, 0x12
        /*0032*/ 	.short	(.L_9 - .L_8)
	.align		4
.L_8:
        /*0034*/ 	.word	index@(lambda_21214)
        /*0038*/ 	.word	0x00000000


	//----- nvinfo : EIATTR_MIN_STACK_SIZE
	.align		4
.L_9:
        /*003c*/ 	.byte	0x04, 0x12
        /*003e*/ 	.short	(.L_11 - .L_10)
	.align		4
.L_10:
        /*0040*/ 	.word	index@(lambda_21082)
        /*0044*/ 	.word	0x00000000
.L_11:


//--------------------- .nv.compat                --------------------------
	.section	.nv.compat,"",@"SHT_CUDA_COMPAT_INFO"
	.align	4
        /*0000*/ 	.byte	0x02, 0x09, 0x00, 0x00, 0x02, 0x02, 0x01, 0x00, 0x02, 0x05, 0x05, 0x00, 0x03, 0x07, 0x01, 0x01
        /*0010*/ 	.byte	0x02, 0x03, 0x00, 0x00, 0x02, 0x06, 0x01, 0x00, 0x04, 0x0b, 0x08, 0x00, 0x01, 0x00, 0x00, 0x00
        /*0020*/ 	.byte	0x00, 0x00, 0x00, 0x00


//--------------------- .nv.info.lambda_21214     --------------------------
	.section	.nv.info.lambda_21214,"",@"SHT_CUDA_INFO"
	.sectionflags	@""
	.align	4


	//----- nvinfo : EIATTR_CUDA_API_VERSION
	.align		4
        /*0000*/ 	.byte	0x04, 0x37
        /*0002*/ 	.short	(.L_13 - .L_12)
.L_12:
        /*0004*/ 	.word	0x00000082


	//----- nvinfo : EIATTR_KPARAM_INFO
	.align		4
.L_13:
        /*0008*/ 	.byte	0x04, 0x17
        /*000a*/ 	.short	(.L_15 - .L_14)
.L_14:
        /*000c*/ 	.word	0x00000000
        /*0010*/ 	.short	0x0004
        /*0012*/ 	.short	0x0058
        /*0014*/ 	.byte	0x00, 0xf0, 0x41, 0x00


	//----- nvinfo : EIATTR_KPARAM_INFO
	.align		4
.L_15:
        /*0018*/ 	.byte	0x04, 0x17
        /*001a*/ 	.short	(.L_17 - .L_16)
.L_16:
        /*001c*/ 	.word	0x00000000
        /*0020*/ 	.short	0x0003
        /*0022*/ 	.short	0x0030
        /*0024*/ 	.byte	0x00, 0xf0, 0xa1, 0x00


	//----- nvinfo : EIATTR_KPARAM_INFO
	.align		4
.L_17:
        /*0028*/ 	.byte	0x04, 0x17
        /*002a*/ 	.short	(.L_19 - .L_18)
.L_18:
        /*002c*/ 	.word	0x00000000
        /*0030*/ 	.short	0x0002
        /*0032*/ 	.short	0x0028
        /*0034*/ 	.byte	0x00, 0xf5, 0x21, 0x00


	//----- nvinfo : EIATTR_KPARAM_INFO
	.align		4
.L_19:
        /*0038*/ 	.byte	0x04, 0x17
        /*003a*/ 	.short	(.L_21 - .L_20)
.L_20:
        /*003c*/ 	.word	0x00000000
        /*0040*/ 	.short	0x0001
        /*0042*/ 	.short	0x0010
        /*0044*/ 	.byte	0x00, 0xf0, 0x61, 0x00


	//----- nvinfo : EIATTR_KPARAM_INFO
	.align		4
.L_21:
        /*0048*/ 	.byte	0x04, 0x17
        /*004a*/ 	.short	(.L_23 - .L_22)
.L_22:
        /*004c*/ 	.word	0x00000000
        /*0050*/ 	.short	0x0000
        /*0052*/ 	.short	0x0000
        /*0054*/ 	.byte	0x00, 0xf0, 0x41, 0x00


	//----- nvinfo : EIATTR_SPARSE_MMA_MASK
	.align		4
.L_23:
        /*0058*/ 	.byte	0x03, 0x50
        /*005a*/ 	.short	0x0000


	//----- nvinfo : EIATTR_MAXREG_COUNT
	.align		4
        /*005c*/ 	.byte	0x03, 0x1b
        /*005e*/ 	.short	0x00ff


	//----- nvinfo : EIATTR_MERCURY_ISA_VERSION
	.align		4
        /*0060*/ 	.byte	0x03, 0x5f
        /*0062*/ 	.short	0x0101


	//----- nvinfo : EIATTR_VRC_CTA_INIT_COUNT
	.align		4
        /*0064*/ 	.byte	0x02, 0x4a
	.zero		1
	.zero		1


	//----- nvinfo : EIATTR_EXIT_INSTR_OFFSETS
	.align		4
        /*0068*/ 	.byte	0x04, 0x1c
        /*006a*/ 	.short	(.L_25 - .L_24)


	//   ....[0]....
.L_24:
        /*006c*/ 	.word	0x00000080


	//   ....[1]....
        /*0070*/ 	.word	0x000000f0


	//   ....[2]....
        /*0074*/ 	.word	0x000001f0


	//   ....[3]....
        /*0078*/ 	.word	0x00000960


	//----- nvinfo : EIATTR_MAX_THREADS
	.align		4
.L_25:
        /*007c*/ 	.byte	0x04, 0x05
        /*007e*/ 	.short	(.L_27 - .L_26)
.L_26:
        /*0080*/ 	.word	0x00000080
        /*0084*/ 	.word	0x00000001
        /*0088*/ 	.word	0x00000001


	//----- nvinfo : EIATTR_CRS_STACK_SIZE
	.align		4
.L_27:
        /*008c*/ 	.byte	0x04, 0x1e
        /*008e*/ 	.short	(.L_29 - .L_28)
.L_28:
        /*0090*/ 	.word	0x00000000


	//----- nvinfo : EIATTR_CBANK_PARAM_SIZE
	.align		4
.L_29:
        /*0094*/ 	.byte	0x03, 0x19
        /*0096*/ 	.short	0x0068


	//----- nvinfo : EIATTR_PARAM_CBANK
	.align		4
        /*0098*/ 	.byte	0x04, 0x0a
        /*009a*/ 	.short	(.L_31 - .L_30)
	.align		4
.L_30:
        /*009c*/ 	.word	index@(.nv.constant0.lambda_21214)
        /*00a0*/ 	.short	0x0380
        /*00a2*/ 	.short	0x0068


	//----- nvinfo : EIATTR_SW_WAR
	.align		4
.L_31:
        /*00a4*/ 	.byte	0x04, 0x36
        /*00a6*/ 	.short	(.L_33 - .L_32)
.L_32:
        /*00a8*/ 	.word	0x00000008
.L_33:


//--------------------- .nv.info.lambda_21082     --------------------------
	.section	.nv.info.lambda_21082,"",@"SHT_CUDA_INFO"
	.sectionflags	@""
	.align	4


	//----- nvinfo : EIATTR_CUDA_API_VERSION
	.align		4
        /*0000*/ 	.byte	0x04, 0x37
        /*0002*/ 	.short	(.L_35 - .L_34)
.L_34:
        /*0004*/ 	.word	0x00000082


	//----- nvinfo : EIATTR_KPARAM_INFO
	.align		4
.L_35:
        /*0008*/ 	.byte	0x04, 0x17
        /*000a*/ 	.short	(.L_37 - .L_36)
.L_36:
        /*000c*/ 	.word	0x00000000
        /*0010*/ 	.short	0x0002
        /*0012*/ 	.short	0x0028
        /*0014*/ 	.byte	0x00, 0xf0, 0xa1, 0x00


	//----- nvinfo : EIATTR_KPARAM_INFO
	.align		4
.L_37:
        /*0018*/ 	.byte	0x04, 0x17
        /*001a*/ 	.short	(.L_39 - .L_38)
.L_38:
        /*001c*/ 	.word	0x00000000
        /*0020*/ 	.short	0x0001
        /*0022*/ 	.short	0x0010
        /*0024*/ 	.byte	0x00, 0xf0, 0x61, 0x00


	//----- nvinfo : EIATTR_KPARAM_INFO
	.align		4
.L_39:
        /*0028*/ 	.byte	0x04, 0x17
        /*002a*/ 	.short	(.L_41 - .L_40)
.L_40:
        /*002c*/ 	.word	0x00000000
        /*0030*/ 	.short	0x0000
        /*0032*/ 	.short	0x0000
        /*0034*/ 	.byte	0x00, 0xf0, 0x41, 0x00


	//----- nvinfo : EIATTR_SPARSE_MMA_MASK
	.align		4
.L_41:
        /*0038*/ 	.byte	0x03, 0x50
        /*003a*/ 	.short	0x0000


	//----- nvinfo : EIATTR_MAXREG_COUNT
	.align		4
        /*003c*/ 	.byte	0x03, 0x1b
        /*003e*/ 	.short	0x00ff


	//----- nvinfo : EIATTR_MERCURY_ISA_VERSION
	.align		4
        /*0040*/ 	.byte	0x03, 0x5f
        /*0042*/ 	.short	0x0101


	//----- nvinfo : EIATTR_VRC_CTA_INIT_COUNT
	.align		4
        /*0044*/ 	.byte	0x02, 0x4a
	.zero		1
	.zero		1


	//----- nvinfo : EIATTR_EXIT_INSTR_OFFSETS
	.align		4
        /*0048*/ 	.byte	0x04, 0x1c
        /*004a*/ 	.short	(.L_43 - .L_42)


	//   ....[0]....
.L_42:
        /*004c*/ 	.word	0x00000080


	//   ....[1]....
        /*0050*/ 	.word	0x000000f0


	//   ....[2]....
        /*0054*/ 	.word	0x000001f0


	//   ....[3]....
        /*0058*/ 	.word	0x00000ba0


	//----- nvinfo : EIATTR_MAX_THREADS
	.align		4
.L_43:
        /*005c*/ 	.byte	0x04, 0x05
        /*005e*/ 	.short	(.L_45 - .L_44)
.L_44:
        /*0060*/ 	.word	0x00000080
        /*0064*/ 	.word	0x00000001
        /*0068*/ 	.word	0x00000001


	//----- nvinfo : EIATTR_CRS_STACK_SIZE
	.align		4
.L_45:
        /*006c*/ 	.byte	0x04, 0x1e
        /*006e*/ 	.short	(.L_47 - .L_46)
.L_46:
        /*0070*/ 	.word	0x00000000


	//----- nvinfo : EIATTR_CBANK_PARAM_SIZE
	.align		4
.L_47:
        /*0074*/ 	.byte	0x03, 0x19
        /*0076*/ 	.short	0x0050


	//----- nvinfo : EIATTR_PARAM_CBANK
	.align		4
        /*0078*/ 	.byte	0x04, 0x0a
        /*007a*/ 	.short	(.L_49 - .L_48)
	.align		4
.L_48:
        /*007c*/ 	.word	index@(.nv.constant0.lambda_21082)
        /*0080*/ 	.short	0x0380
        /*0082*/ 	.short	0x0050


	//----- nvinfo : EIATTR_SW_WAR
	.align		4
.L_49:
        /*0084*/ 	.byte	0x04, 0x36
        /*0086*/ 	.short	(.L_51 - .L_50)
.L_50:
        /*0088*/ 	.word	0x00000008
.L_51:


//--------------------- .nv.callgraph             --------------------------
	.section	.nv.callgraph,"",@"SHT_CUDA_CALLGRAPH"
	.align	4
	.sectionentsize	8
	.align		4
        /*0000*/ 	.word	0x00000000
	.align		4
        /*0004*/ 	.word	0xffffffff
	.align		4
        /*0008*/ 	.word	0x00000000
	.align		4
        /*000c*/ 	.word	0xfffffffe
	.align		4
        /*0010*/ 	.word	0x00000000
	.align		4
        /*0014*/ 	.word	0xfffffffd
	.align		4
        /*0018*/ 	.word	0x00000000
	.align		4
        /*001c*/ 	.word	0xfffffffc


//--------------------- .text.lambda_21214        --------------------------
	.section	.text.lambda_21214,"ax",@progbits
	.align	128
        .global         lambda_21214
        .type           lambda_21214,@function
        .size           lambda_21214,(.L_x_14 - lambda_21214)
        .other          lambda_21214,@"STO_CUDA_ENTRY STV_DEFAULT"
lambda_21214:
.text.lambda_21214:
[----:B------:R-:W-:Y:S01]  /*0000*/  LDC R1, c[0x0][0x37c] ;  /* 0x0000df00ff017b82 */ /* 0x000fe20000000800 */
[----:B------:R-:W0:Y:S07]  /*0010*/  S2R R3, SR_TID.X ;  /* 0x0000000000037919 */ /* 0x000e2e0000002100 */
[----:B------:R-:W0:Y:S01]  /*0020*/  S2UR UR4, SR_CTAID.X ;  /* 0x00000000000479c3 */ /* 0x000e220000002500 */
[----:B------:R-:W1:Y:S07]  /*0030*/  LDCU UR5, c[0x0][0x3d0] ;  /* 0x00007a00ff0577ac */ /* 0x000e6e0008000800 */
[----:B------:R-:W0:Y:S02]  /*0040*/  LDC R0, c[0x0][0x360] ;  /* 0x0000d800ff007b82 */ /* 0x000e240000000800 */
[----:B0-----:R-:W-:Y:S01]  /*0050*/  IMAD R0, R0, UR4, R3 ;  /* 0x0000000400007c24 */ /* 0x001fe2000f8e0203 */
[----:B-1----:R-:W-:-:S04]  /*0060*/  MOV R3, UR5 ;  /* 0x0000000500037c02 */ /* 0x002fc80008000f00 */
[----:B------:R-:W-:-:S13]  /*0070*/  ISETP.GE.AND P0, PT, R0, R3, PT ;  /* 0x000000030000720c */ /* 0x000fda0003f06270 */
[----:B------:R-:W-:Y:S05]  /*0080*/  @P0 EXIT ;  /* 0x000000000000094d */ /* 0x000fea0003800000 */
[----:B------:R-:W0:Y:S01]  /*0090*/  S2R R2, SR_TID.Y ;  /* 0x0000000000027919 */ /* 0x000e220000002200 */
[----:B------:R-:W0:Y:S01]  /*00a0*/  LDCU UR4, c[0x0][0x364] ;  /* 0x00006c80ff0477ac */ /* 0x000e220008000800 */
[----:B------:R-:W0:Y:S01]  /*00b0*/  S2R R5, SR_CTAID.Y ;  /* 0x0000000000057919 */ /* 0x000e220000002600 */
[----:B------:R-:W1:Y:S01]  /*00c0*/  LDCU UR5, c[0x0][0x3d4] ;  /* 0x00007a80ff0577ac */ /* 0x000e620008000800 */
[----:B0-----:R-:W-:-:S05]  /*00d0*/  IMAD R2, R5, UR4, R2 ;  /* 0x0000000405027c24 */ /* 0x001fca000f8e0202 */
[----:B-1----:R-:W-:-:S13]  /*00e0*/  ISETP.GE.AND P0, PT, R2, UR5, PT ;  /* 0x0000000502007c0c */ /* 0x002fda000bf06270 */
[----:B------:R-:W-:Y:S05]  /*00f0*/  @P0 EXIT ;  /* 0x000000000000094d */ /* 0x000fea0003800000 */
[----:B------:R-:W0:Y:S08]  /*0100*/  LDC R4, c[0x0][0x3a4] ;  /* 0x0000e900ff047b82 */ /* 0x000e300000000800 */
[----:B------:R-:W1:Y:S01]  /*0110*/  LDC.64 R8, c[0x0][0x3e0] ;  /* 0x0000f800ff087b82 */ /* 0x000e620000000a00 */
[----:B0-----:R-:W-:-:S04]  /*0120*/  LEA.HI R5, R4, R4, RZ, 0x1 ;  /* 0x0000000404057211 */ /* 0x001fc800078f08ff */
[----:B------:R-:W-:-:S04]  /*0130*/  SHF.R.S32.HI R5, RZ, 0x1, R5 ;  /* 0x00000001ff057819 */ /* 0x000fc80000011405 */
[----:B------:R-:W-:Y:S01]  /*0140*/  IADD3 R7, PT, PT, -R5, UR5, RZ ;  /* 0x0000000505077c10 */ /* 0x000fe2000fffe1ff */
[----:B------:R-:W0:Y:S01]  /*0150*/  LDCU.64 UR4, c[0x0][0x358] ;  /* 0x00006b00ff0477ac */ /* 0x000e220008000a00 */
[C---:B------:R-:W-:Y:S02]  /*0160*/  ISETP.GE.AND P1, PT, R2.reuse, R5, PT ;  /* 0x000000050200720c */ /* 0x040fe40003f26270 */
[C---:B------:R-:W-:Y:S01]  /*0170*/  ISETP.GE.AND P0, PT, R2.reuse, R7, PT ;  /* 0x000000070200720c */ /* 0x040fe20003f06270 */
[----:B------:R-:W-:-:S04]  /*0180*/  IMAD R7, R2, R3, R0 ;  /* 0x0000000302077224 */ /* 0x000fc800078e0200 */
[----:B-1----:R-:W-:-:S08]  /*0190*/  IMAD.WIDE.U32 R8, R7, 0x8, R8 ;  /* 0x0000000807087825 */ /* 0x002fd000078e0008 */
[----:B------:R-:W-:Y:S05]  /*01a0*/  @!P0 BRA P1, `(.L_x_0) ;  /* 0x0000000000148947 */ /* 0x000fea0000800000 */
[----:B------:R-:W1:Y:S02]  /*01b0*/  LDC.64 R2, c[0x0][0x388] ;  /* 0x0000e200ff027b82 */ /* 0x000e640000000a00 */
[----:B-1----:R-:W-:-:S06]  /*01c0*/  IMAD.WIDE.U32 R2, R7, 0x8, R2 ;  /* 0x0000000807027825 */ /* 0x002fcc00078e0002 */
[----:B0-----:R-:W2:Y:S04]  /*01d0*/  LDG.E.64 R2, desc[UR4][R2.64] ;  /* 0x0000000402027981 */ /* 0x001ea8000c1e1b00 */
[----:B--2---:R-:W-:Y:S01]  /*01e0*/  STG.E.64 desc[UR4][R8.64], R2 ;  /* 0x0000000208007986 */ /* 0x004fe2000c101b04 */
[----:B------:R-:W-:Y:S05]  /*01f0*/  EXIT ;  /* 0x000000000000794d */ /* 0x000fea0003800000 */
.L_x_0:
[----:B------:R-:W-:Y:S02]  /*0200*/  ISETP.GE.AND P0, PT, R4, -0x1, PT ;  /* 0xffffffff0400780c */ /* 0x000fe40003f06270 */
[----:B------:R-:W-:-:S11]  /*0210*/  CS2R R18, SRZ ;  /* 0x0000000000127805 */ /* 0x000fd6000001ff00 */
[----:B------:R-:W-:Y:S05]  /*0220*/  @!P0 BRA `(.L_x_1) ;  /* 0x0000000400c88947 */ /* 0x000fea0003800000 */
[----:B------:R-:W-:Y:S01]  /*0230*/  IABS R6, R5 ;  /* 0x0000000500067213 */ /* 0x000fe20000000000 */
[----:B------:R-:W-:Y:S01]  /*0240*/  IMAD.MOV R4, RZ, RZ, -R5 ;  /* 0x000000ffff047224 */ /* 0x000fe200078e0a05 */
[----:B------:R-:W-:-:S03]  /*0250*/  CS2R R18, SRZ ;  /* 0x0000000000127805 */ /* 0x000fc6000001ff00 */
[----:B------:R-:W-:-:S05]  /*0260*/  IMAD.IADD R6, R5, 0x1, R6 ;  /* 0x0000000105067824 */ /* 0x000fca00078e0206 */
[C---:B------:R-:W-:Y:S02]  /*0270*/  ISETP.GE.U32.AND P1, PT, R6.reuse, 0x7, PT ;  /* 0x000000070600780c */ /* 0x040fe40003f26070 */
[----:B------:R-:W-:-:S04]  /*0280*/  IADD3 R7, PT, PT, R6, 0x1, RZ ;  /* 0x0000000106077810 */ /* 0x000fc80007ffe0ff */
[----:B------:R-:W-:-:S04]  /*0290*/  LOP3.LUT R24, R7, 0x7, RZ, 0xc0, !PT ;  /* 0x0000000707187812 */ /* 0x000fc800078ec0ff */
[----:B------:R-:W-:-:S03]  /*02a0*/  ISETP.NE.AND P0, PT, R24, RZ, PT ;  /* 0x000000ff1800720c */ /* 0x000fc60003f05270 */
[----:B------:R-:W-:Y:S10]  /*02b0*/  @!P1 BRA `(.L_x_2) ;  /* 0x0000000000c49947 */ /* 0x000ff40003800000 */
[----:B------:R-:W-:Y:S01]  /*02c0*/  IADD3 R29, PT, PT, R2, -R5, RZ ;  /* 0x80000005021d7210 */ /* 0x000fe20007ffe0ff */
[----:B------:R-:W-:Y:S01]  /*02d0*/  IMAD.MOV.U32 R25, RZ, RZ, RZ ;  /* 0x000000ffff197224 */ /* 0x000fe200078e00ff */
[----:B------:R-:W-:Y:S02]  /*02e0*/  LOP3.LUT R28, R7, 0xfffffff8, RZ, 0xc0, !PT ;  /* 0xfffffff8071c7812 */ /* 0x000fe400078ec0ff */
[----:B------:R-:W-:Y:S01]  /*02f0*/  CS2R R18, SRZ ;  /* 0x0000000000127805 */ /* 0x000fe2000001ff00 */
[----:B------:R-:W1:Y:S01]  /*0300*/  LDCU UR6, c[0x0][0x3d0] ;  /* 0x00007a00ff0677ac */ /* 0x000e620008000800 */
[----:B------:R-:W-:Y:S01]  /*0310*/  IMAD R29, R29, R3, R0 ;  /* 0x000000031d1d7224 */ /* 0x000fe200078e0200 */
[----:B------:R-:W-:-:S07]  /*0320*/  IADD3 R28, PT, PT, -R28, RZ, RZ ;  /* 0x000000ff1c1c7210 */ /* 0x000fce0007ffe1ff */
.L_x_3:
[----:B------:R-:W2:Y:S01]  /*0330*/  LDC.64 R10, c[0x0][0x398] ;  /* 0x0000e600ff0a7b82 */ /* 0x000ea20000000a00 */
[----:B-1----:R-:W-:-:S07]  /*0340*/  MOV R3, UR6 ;  /* 0x0000000600037c02 */ /* 0x002fce0008000f00 */
[----:B------:R-:W1:Y:S01]  /*0350*/  LDC.64 R12, c[0x0][0x388] ;  /* 0x0000e200ff0c7b82 */ /* 0x000e620000000a00 */
[----:B--2---:R-:W-:-:S05]  /*0360*/  IMAD.WIDE R10, R25, 0x8, R10 ;  /* 0x00000008190a7825 */ /* 0x004fca00078e020a */
[----:B0-----:R-:W2:Y:S01]  /*0370*/  LDG.E.64 R16, desc[UR4][R10.64] ;  /* 0x000000040a107981 */ /* 0x001ea2000c1e1b00 */
[----:B-1----:R-:W-:-:S05]  /*0380*/  IMAD.WIDE R12, R29, 0x8, R12 ;  /* 0x000000081d0c7825 */ /* 0x002fca00078e020c */
[----:B------:R-:W2:Y:S01]  /*0390*/  LDG.E.64 R14, desc[UR4][R12.64] ;  /* 0x000000040c0e7981 */ /* 0x000ea2000c1e1b00 */
[----:B------:R-:W-:-:S05]  /*03a0*/  IMAD.WIDE R22, R3, 0x8, R12 ;  /* 0x0000000803167825 */ /* 0x000fca00078e020c */
[----:B------:R0:W3:Y:S04]  /*03b0*/  LDG.E.64 R20, desc[UR4][R22.64] ;  /* 0x0000000416147981 */ /* 0x0000e8000c1e1b00 */
[----:B------:R-:W3:Y:S01]  /*03c0*/  LDG.E.64 R12, desc[UR4][R10.64+0x8] ;  /* 0x000008040a0c7981 */ /* 0x000ee2000c1e1b00 */
[----:B0-----:R-:W-:-:S04]  /*03d0*/  IMAD.WIDE R22, R3, 0x8, R22 ;  /* 0x0000000803167825 */ /* 0x001fc800078e0216 */
[C---:B------:R-:W-:Y:S01]  /*03e0*/  IMAD.WIDE R26, R3.reuse, 0x8, R22 ;  /* 0x00000008031a7825 */ /* 0x040fe200078e0216 */
[----:B--2---:R-:W-:Y:S01]  /*03f0*/  DFMA R14, R16, R14, R18 ;  /* 0x0000000e100e722b */ /* 0x004fe20000000012 */
[----:B------:R-:W2:Y:S04]  /*0400*/  LDG.E.64 R18, desc[UR4][R10.64+0x10] ;  /* 0x000010040a127981 */ /* 0x000ea8000c1e1b00 */
[----:B------:R-:W2:Y:S03]  /*0410*/  LDG.E.64 R16, desc[UR4][R22.64] ;  /* 0x0000000416107981 */ /* 0x000ea6000c1e1b00 */
[----:B---3--:R-:W-:Y:S02]  /*0420*/  DFMA R20, R12, R20, R14 ;  /* 0x000000140c14722b */ /* 0x008fe4000000000e */
[----:B------:R-:W3:Y:S04]  /*0430*/  LDG.E.64 R14, desc[UR4][R10.64+0x18] ;  /* 0x000018040a0e7981 */ /* 0x000ee8000c1e1b00 */
[----:B------:R0:W3:Y:S02]  /*0440*/  LDG.E.64 R12, desc[UR4][R26.64] ;  /* 0x000000041a0c7981 */ /* 0x0000e4000c1e1b00 */
[----:B0-----:R-:W-:Y:S01]  /*0450*/  IMAD.WIDE R26, R3, 0x8, R26 ;  /* 0x00000008031a7825 */ /* 0x001fe200078e021a */
[----:B--2---:R-:W-:-:S03]  /*0460*/  DFMA R16, R18, R16, R20 ;  /* 0x000000101210722b */ /* 0x004fc60000000014 */
[----:B------:R-:W-:Y:S01]  /*0470*/  IMAD.WIDE R18, R3, 0x8, R26 ;  /* 0x0000000803127825 */ /* 0x000fe200078e021a */
[----:B------:R-:W2:Y:S04]  /*0480*/  LDG.E.64 R20, desc[UR4][R10.64+0x28] ;  /* 0x000028040a147981 */ /* 0x000ea8000c1e1b00 */
[----:B------:R-:W2:Y:S01]  /*0490*/  LDG.E.64 R22, desc[UR4][R18.64] ;  /* 0x0000000412167981 */ /* 0x000ea2000c1e1b00 */
[----:B---3--:R-:W-:-:S03]  /*04a0*/  DFMA R12, R14, R12, R16 ;  /* 0x0000000c0e0c722b */ /* 0x008fc60000000010 */
[----:B------:R-:W3:Y:S04]  /*04b0*/  LDG.E.64 R14, desc[UR4][R10.64+0x20] ;  /* 0x000020040a0e7981 */ /* 0x000ee8000c1e1b00 */
[----:B------:R-:W3:Y:S02]  /*04c0*/  LDG.E.64 R16, desc[UR4][R26.64] ;  /* 0x000000041a107981 */ /* 0x000ee4000c1e1b00 */
[----:B---3--:R-:W-:Y:S01]  /*04d0*/  DFMA R12, R14, R16, R12 ;  /* 0x000000100e0c722b */ /* 0x008fe2000000000c */
[----:B------:R-:W-:Y:S01]  /*04e0*/  IMAD.WIDE R14, R3, 0x8, R18 ;  /* 0x00000008030e7825 */ /* 0x000fe200078e0212 */
[----:B------:R-:W3:Y:S04]  /*04f0*/  LDG.E.64 R16, desc[UR4][R10.64+0x30] ;  /* 0x000030040a107981 */ /* 0x000ee8000c1e1b00 */
[----:B------:R-:W4:Y:S02]  /*0500*/  LDG.E.64 R18, desc[UR4][R10.64+0x38] ;  /* 0x000038040a127981 */ /* 0x000f24000c1e1b00 */
[----:B--2---:R-:W-:-:S02]  /*0510*/  DFMA R20, R20, R22, R12 ;  /* 0x000000161414722b */ /* 0x004fc4000000000c */
[----:B------:R-:W3:Y:S01]  /*0520*/  LDG.E.64 R12, desc[UR4][R14.64] ;  /* 0x000000040e0c7981 */ /* 0x000ee2000c1e1b00 */
[----:B------:R-:W-:-:S06]  /*0530*/  IMAD.WIDE R22, R3, 0x8, R14 ;  /* 0x0000000803167825 */ /* 0x000fcc00078e020e */
[----:B------:R-:W4:Y:S01]  /*0540*/  LDG.E.64 R22, desc[UR4][R22.64] ;  /* 0x0000000416167981 */ /* 0x000f22000c1e1b00 */
[----:B------:R-:W-:-:S05]  /*0550*/  VIADD R28, R28, 0x8 ;  /* 0x000000081c1c7836 */ /* 0x000fca0000000000 */
[----:B------:R-:W-:Y:S01]  /*0560*/  ISETP.NE.AND P1, PT, R28, RZ, PT ;  /* 0x000000ff1c00720c */ /* 0x000fe20003f25270 */
[----:B------:R-:W-:Y:S01]  /*0570*/  IMAD R29, R3, 0x8, R29 ;  /* 0x00000008031d7824 */ /* 0x000fe200078e021d */
[----:B------:R-:W-:Y:S02]  /*0580*/  IADD3 R4, PT, PT, R4, 0x8, RZ ;  /* 0x0000000804047810 */ /* 0x000fe40007ffe0ff */
[----:B------:R-:W-:Y:S01]  /*0590*/  IADD3 R25, PT, PT, R25, 0x8, RZ ;  /* 0x0000000819197810 */ /* 0x000fe20007ffe0ff */
[----:B---3--:R-:W-:-:S08]  /*05a0*/  DFMA R12, R16, R12, R20 ;  /* 0x0000000c100c722b */ /* 0x008fd00000000014 */
[----:B----4-:R-:W-:Y:S01]  /*05b0*/  DFMA R18, R18, R22, R12 ;  /* 0x000000161212722b */ /* 0x010fe2000000000c */
[----:B------:R-:W-:Y:S10]  /*05c0*/  @P1 BRA `(.L_x_3) ;  /* 0xfffffffc00581947 */ /* 0x000ff4000383ffff */
.L_x_2:
[----:B------:R-:W-:Y:S05]  /*05d0*/  @!P0 BRA `(.L_x_1) ;  /* 0x0000000000dc8947 */ /* 0x000fea0003800000 */
[----:B------:R-:W-:Y:S02]  /*05e0*/  ISETP.GE.U32.AND P0, PT, R24, 0x4, PT ;  /* 0x000000041800780c */ /* 0x000fe40003f06070 */
[----:B------:R-:W-:-:S11]  /*05f0*/  LOP3.LUT P1, R7, R7, 0x3, RZ, 0xc0, !PT ;  /* 0x0000000307077812 */ /* 0x000fd6000782c0ff */
[----:B------:R-:W-:Y:S05]  /*0600*/  @!P0 BRA `(.L_x_4) ;  /* 0x00000000005c8947 */ /* 0x000fea0003800000 */
[----:B------:R-:W1:Y:S01]  /*0610*/  LDC.64 R10, c[0x0][0x398] ;  /* 0x0000e600ff0a7b82 */ /* 0x000e620000000a00 */
[-C--:B------:R-:W-:Y:S02]  /*0620*/  IADD3 R14, PT, PT, R2, R4.reuse, RZ ;  /* 0x00000004020e7210 */ /* 0x080fe40007ffe0ff */
[----:B------:R-:W-:-:S03]  /*0630*/  IADD3 R15, PT, PT, R5, R4, RZ ;  /* 0x00000004050f7210 */ /* 0x000fc60007ffe0ff */
[----:B------:R-:W-:Y:S02]  /*0640*/  IMAD R17, R14, R3, R0 ;  /* 0x000000030e117224 */ /* 0x000fe400078e0200 */
[----:B------:R-:W2:Y:S01]  /*0650*/  LDC.64 R12, c[0x0][0x388] ;  /* 0x0000e200ff0c7b82 */ /* 0x000ea20000000a00 */
[----:B-1----:R-:W-:-:S05]  /*0660*/  IMAD.WIDE R10, R15, 0x8, R10 ;  /* 0x000000080f0a7825 */ /* 0x002fca00078e020a */
[----:B0-----:R-:W3:Y:S01]  /*0670*/  LDG.E.64 R22, desc[UR4][R10.64] ;  /* 0x000000040a167981 */ /* 0x001ee2000c1e1b00 */
[----:B--2---:R-:W-:-:S03]  /*0680*/  IMAD.WIDE R12, R17, 0x8, R12 ;  /* 0x00000008110c7825 */ /* 0x004fc600078e020c */
[----:B------:R-:W2:Y:S04]  /*0690*/  LDG.E.64 R26, desc[UR4][R10.64+0x18] ;  /* 0x000018040a1a7981 */ /* 0x000ea8000c1e1b00 */
[----:B------:R-:W3:Y:S01]  /*06a0*/  LDG.E.64 R20, desc[UR4][R12.64] ;  /* 0x000000040c147981 */ /* 0x000ee2000c1e1b00 */
[----:B------:R-:W-:-:S05]  /*06b0*/  IMAD.WIDE R28, R3, 0x8, R12 ;  /* 0x00000008031c7825 */ /* 0x000fca00078e020c */
[----:B------:R-:W4:Y:S01]  /*06c0*/  LDG.E.64 R14, desc[UR4][R28.64] ;  /* 0x000000041c0e7981 */ /* 0x000f22000c1e1b00 */
[----:B------:R-:W-:-:S03]  /*06d0*/  IMAD.WIDE R16, R3, 0x8, R28 ;  /* 0x0000000803107825 */ /* 0x000fc600078e021c */
[----:B------:R-:W4:Y:S01]  /*06e0*/  LDG.E.64 R12, desc[UR4][R10.64+0x8] ;  /* 0x000008040a0c7981 */ /* 0x000f22000c1e1b00 */
[----:B------:R-:W-:-:S06]  /*06f0*/  IMAD.WIDE R24, R3, 0x8, R16 ;  /* 0x0000000803187825 */ /* 0x000fcc00078e0210 */
[----:B------:R-:W2:Y:S01]  /*0700*/  LDG.E.64 R24, desc[UR4][R24.64] ;  /* 0x0000000418187981 */ /* 0x000ea2000c1e1b00 */
[----:B---3--:R-:W-:-:S03]  /*0710*/  DFMA R18, R22, R20, R18 ;  /* 0x000000141612722b */ /* 0x008fc60000000012 */
[----:B------:R-:W3:Y:S04]  /*0720*/  LDG.E.64 R20, desc[UR4][R10.64+0x10] ;  /* 0x000010040a147981 */ /* 0x000ee8000c1e1b00 */
[----:B------:R-:W3:Y:S01]  /*0730*/  LDG.E.64 R22, desc[UR4][R16.64] ;  /* 0x0000000410167981 */ /* 0x000ee2000c1e1b00 */
[----:B----4-:R-:W-:Y:S01]  /*0740*/  DFMA R12, R12, R14, R18 ;  /* 0x0000000e0c0c722b */ /* 0x010fe20000000012 */
[----:B------:R-:W-:-:S07]  /*0750*/  VIADD R4, R4, 0x4 ;  /* 0x0000000404047836 */ /* 0x000fce0000000000 */
[----:B---3--:R-:W-:-:S08]  /*0760*/  DFMA R12, R20, R22, R12 ;  /* 0x00000016140c722b */ /* 0x008fd0000000000c */
[----:B--2---:R-:W-:-:S11]  /*0770*/  DFMA R18, R26, R24, R12 ;  /* 0x000000181a12722b */ /* 0x004fd6000000000c */
.L_x_4:
[----:B------:R-:W-:Y:S05]  /*0780*/  @!P1 BRA `(.L_x_1) ;  /* 0x0000000000709947 */ /* 0x000fea0003800000 */
[----:B------:R-:W-:Y:S02]  /*0790*/  ISETP.NE.AND P0, PT, R7, 0x1, PT ;  /* 0x000000010700780c */ /* 0x000fe40003f05270 */
[----:B------:R-:W-:-:S04]  /*07a0*/  LOP3.LUT R6, R6, 0x1, RZ, 0xc0, !PT ;  /* 0x0000000106067812 */ /* 0x000fc800078ec0ff */
[----:B------:R-:W-:-:S07]  /*07b0*/  ISETP.NE.U32.AND P1, PT, R6, 0x1, PT ;  /* 0x000000010600780c */ /* 0x000fce0003f25070 */
[----:B------:R-:W1:Y:S01]  /*07c0*/  @P0 LDC.64 R16, c[0x0][0x398] ;  /* 0x0000e600ff100b82 */ /* 0x000e620000000a00 */
[-C--:B------:R-:W-:Y:S02]  /*07d0*/  @P0 IADD3 R12, PT, PT, R2, R4.reuse, RZ ;  /* 0x00000004020c0210 */ /* 0x080fe40007ffe0ff */
[----:B------:R-:W-:Y:S01]  /*07e0*/  @P0 IADD3 R13, PT, PT, R5, R4, RZ ;  /* 0x00000004050d0210 */ /* 0x000fe20007ffe0ff */
[----:B------:R-:W-:Y:S02]  /*07f0*/  @P0 VIADD R4, R4, 0x2 ;  /* 0x0000000204040836 */ /* 0x000fe40000000000 */
[----:B------:R-:W-:Y:S02]  /*0800*/  @P0 IMAD R23, R12, R3, R0 ;  /* 0x000000030c170224 */ /* 0x000fe400078e0200 */
[----:B------:R-:W2:Y:S08]  /*0810*/  @P0 LDC.64 R10, c[0x0][0x388] ;  /* 0x0000e200ff0a0b82 */ /* 0x000eb00000000a00 */
[----:B------:R-:W3:Y:S08]  /*0820*/  @P1 LDC.64 R14, c[0x0][0x398] ;  /* 0x0000e600ff0e1b82 */ /* 0x000ef00000000a00 */
[----:B------:R-:W4:Y:S01]  /*0830*/  @P1 LDC.64 R6, c[0x0][0x388] ;  /* 0x0000e200ff061b82 */ /* 0x000f220000000a00 */
[----:B-1----:R-:W-:Y:S01]  /*0840*/  @P0 IMAD.WIDE R16, R13, 0x8, R16 ;  /* 0x000000080d100825 */ /* 0x002fe200078e0210 */
[----:B------:R-:W-:-:S04]  /*0850*/  @P1 IADD3 R2, PT, PT, R2, R4, RZ ;  /* 0x0000000402021210 */ /* 0x000fc80007ffe0ff */
[----:B0-----:R-:W5:Y:S01]  /*0860*/  @P0 LDG.E.64 R12, desc[UR4][R16.64] ;  /* 0x00000004100c0981 */ /* 0x001f62000c1e1b00 */
[----:B--2---:R-:W-:-:S05]  /*0870*/  @P0 IMAD.WIDE R22, R23, 0x8, R10 ;  /* 0x0000000817160825 */ /* 0x004fca00078e020a */
[----:B------:R-:W5:Y:S01]  /*0880*/  @P0 LDG.E.64 R10, desc[UR4][R22.64] ;  /* 0x00000004160a0981 */ /* 0x000f62000c1e1b00 */
[----:B------:R-:W-:Y:S01]  /*0890*/  @P0 IMAD.WIDE R20, R3, 0x8, R22 ;  /* 0x0000000803140825 */ /* 0x000fe200078e0216 */
[----:B------:R-:W-:-:S03]  /*08a0*/  @P1 IADD3 R5, PT, PT, R5, R4, RZ ;  /* 0x0000000405051210 */ /* 0x000fc60007ffe0ff */
[----:B------:R-:W-:Y:S02]  /*08b0*/  @P1 IMAD R25, R2, R3, R0 ;  /* 0x0000000302191224 */ /* 0x000fe400078e0200 */
[----:B------:R-:W2:Y:S01]  /*08c0*/  @P0 LDG.E.64 R2, desc[UR4][R16.64+0x8] ;  /* 0x0000080410020981 */ /* 0x000ea2000c1e1b00 */
[----:B---3--:R-:W-:-:S03]  /*08d0*/  @P1 IMAD.WIDE R14, R5, 0x8, R14 ;  /* 0x00000008050e1825 */ /* 0x008fc600078e020e */
[----:B------:R-:W2:Y:S01]  /*08e0*/  @P0 LDG.E.64 R20, desc[UR4][R20.64] ;  /* 0x0000000414140981 */ /* 0x000ea2000c1e1b00 */
[----:B----4-:R-:W-:-:S03]  /*08f0*/  @P1 IMAD.WIDE R6, R25, 0x8, R6 ;  /* 0x0000000819061825 */ /* 0x010fc600078e0206 */
[----:B------:R-:W3:Y:S04]  /*0900*/  @P1 LDG.E.64 R14, desc[UR4][R14.64] ;  /* 0x000000040e0e1981 */ /* 0x000ee8000c1e1b00 */
[----:B------:R-:W3:Y:S01]  /*0910*/  @P1 LDG.E.64 R6, desc[UR4][R6.64] ;  /* 0x0000000406061981 */ /* 0x000ee2000c1e1b00 */
[----:B-----5:R-:W-:-:S08]  /*0920*/  @P0 DFMA R10, R12, R10, R18 ;  /* 0x0000000a0c0a022b */ /* 0x020fd00000000012 */
[----:B--2---:R-:W-:-:S08]  /*0930*/  @P0 DFMA R18, R2, R20, R10 ;  /* 0x000000140212022b */ /* 0x004fd0000000000a */
[----:B---3--:R-:W-:-:S11]  /*0940*/  @P1 DFMA R18, R14, R6, R18 ;  /* 0x000000060e12122b */ /* 0x008fd60000000012 */
.L_x_1:
[----:B0-----:R-:W-:Y:S01]  /*0950*/  STG.E.64 desc[UR4][R8.64], R18 ;  /* 0x0000001208007986 */ /* 0x001fe2000c101b04 */
[----:B------:R-:W-:Y:S05]  /*0960*/  EXIT ;  /* 0x000000000000794d */ /* 0x000fea0003800000 */
.L_x_5:
[----:B------:R-:W-:-:S00]  /*0970*/  BRA `(.L_x_5) ;  /* 0xfffffffc00fc7947 */ /* 0x000fc0000383ffff */
[----:B------:R-:W-:-:S00]  /*0980*/  NOP ;  /* 0x0000000000007918 */ /* 0x000fc00000000000 */
[----:B------:R-:W-:-:S00]  /*0990*/  NOP ;  /* 0x0000000000007918 */ /* 0x000fc00000000000 */
[----:B------:R-:W-:-:S00]  /*09a0*/  NOP ;  /* 0x0000000000007918 */ /* 0x000fc00000000000 */
[----:B------:R-:W-:-:S00]  /*09b0*/  NOP ;  /* 0x0000000000007918 */ /* 0x000fc00000000000 */
[----:B------:R-:W-:-:S00]  /*09c0*/  NOP ;  /* 0x0000000000007918 */ /* 0x000fc00000000000 */
[----:B------:R-:W-:-:S00]  /*09d0*/  NOP ;  /* 0x0000000000007918 */ /* 0x000fc00000000000 */
[----:B------:R-:W-:-:S00]  /*09e0*/  NOP ;  /* 0x0000000000007918 */ /* 0x000fc00000000000 */
[----:B------:R-:W-:-:S00]  /*09f0*/  NOP ;  /* 0x0000000000007918 */ /* 0x000fc00000000000 */
.L_x_14:


//--------------------- .text.lambda_21082        --------------------------
	.section	.text.lambda_21082,"ax",@progbits
	.align	128
        .global         lambda_21082
        .type           lambda_21082,@function
        .size           lambda_21082,(.L_x_15 - lambda_21082)
        .other          lambda_21082,@"STO_CUDA_ENTRY STV_DEFAULT"
lambda_21082:
.text.lambda_21082:
[----:B------:R-:W-:Y:S01]  /*0000*/  LDC R1, c[0x0][0x37c] ;  /* 0x0000df00ff017b82 */ /* 0x000fe20000000800 */
[----:B------:R-:W0:Y:S07]  /*0010*/  S2R R0, SR_TID.X ;  /* 0x0000000000007919 */ /* 0x000e2e0000002100 */
[----:B------:R-:W1:Y:S01]  /*0020*/  S2UR UR4, SR_CTAID.X ;  /* 0x00000000000479c3 */ /* 0x000e620000002500 */
[----:B------:R-:W1:Y:S01]  /*0030*/  LDCU UR5, c[0x0][0x360] ;  /* 0x00006c00ff0577ac */ /* 0x000e620008000800 */
[----:B------:R-:W2:Y:S01]  /*0040*/  LDCU UR6, c[0x0][0x3c8] ;  /* 0x00007900ff0677ac */ /* 0x000ea20008000800 */
[----:B-1----:R-:W-:-:S06]  /*0050*/  UIMAD UR4, UR4, UR5, URZ ;  /* 0x00000005040472a4 */ /* 0x002fcc000f8e02ff */
[----:B0-----:R-:W-:-:S05]  /*0060*/  VIADD R4, R0, UR4 ;  /* 0x0000000400047c36 */ /* 0x001fca0008000000 */
[----:B--2---:R-:W-:-:S13]  /*0070*/  ISETP.GE.AND P0, PT, R4, UR6, PT ;  /* 0x0000000604007c0c */ /* 0x004fda000bf06270 */
        /* <DEDUP_REMOVED lines=12> */
[C---:B------:R-:W-:Y:S02]  /*0140*/  IADD3 R5, PT, PT, -R3.reuse, UR6, RZ ;  /* 0x0000000603057c10 */ /* 0x040fe4000fffe1ff */
[----:B------:R-:W-:Y:S02]  /*0150*/  ISETP.LE.AND P1, PT, R3, R4, PT ;  /* 0x000000040300720c */ /* 0x000fe40003f23270 */
[----:B------:R-:W-:Y:S01]  /*0160*/  ISETP.GE.AND P0, PT, R4, R5, PT ;  /* 0x000000050400720c */ /* 0x000fe20003f06270 */
[----:B------:R-:W-:Y:S01]  /*0170*/  IMAD R4, R2, UR6, R4 ;  /* 0x0000000602047c24 */ /* 0x000fe2000f8e0204 */
[----:B------:R-:W0:Y:S03]  /*0180*/  LDCU.64 UR6, c[0x0][0x358] ;  /* 0x00006b00ff0677ac */ /* 0x000e260008000a00 */
[----:B-1----:R-:W-:-:S08]  /*0190*/  IMAD.WIDE.U32 R8, R4, 0x8, R8 ;  /* 0x0000000804087825 */ /* 0x002fd000078e0008 */
[----:B------:R-:W-:Y:S05]  /*01a0*/  @!P0 BRA P1, `(.L_x_6) ;  /* 0x0000000000148947 */ /* 0x000fea0000800000 */
[----:B------:R-:W1:Y:S02]  /*01b0*/  LDC.64 R2, c[0x0][0x3c0] ;  /* 0x0000f000ff027b82 */ /* 0x000e640000000a00 */
[----:B-1----:R-:W-:-:S06]  /*01c0*/  IMAD.WIDE.U32 R4, R4, 0x8, R2 ;  /* 0x0000000804047825 */ /* 0x002fcc00078e0002 */
[----:B0-----:R-:W2:Y:S04]  /*01d0*/  LDG.E.64 R4, desc[UR6][R4.64] ;  /* 0x0000000604047981 */ /* 0x001ea8000c1e1b00 */
[----:B--2---:R-:W-:Y:S01]  /*01e0*/  STG.E.64 desc[UR6][R8.64], R4 ;  /* 0x0000000408007986 */ /* 0x004fe2000c101b06 */
[----:B------:R-:W-:Y:S05]  /*01f0*/  EXIT ;  /* 0x000000000000794d */ /* 0x000fea0003800000 */
.L_x_6:
[----:B------:R-:W-:Y:S02]  /*0200*/  ISETP.GE.AND P0, PT, R6, -0x1, PT ;  /* 0xffffffff0600780c */ /* 0x000fe40003f06270 */
[----:B------:R-:W-:-:S11]  /*0210*/  CS2R R24, SRZ ;  /* 0x0000000000187805 */ /* 0x000fd6000001ff00 */
[----:B------:R-:W-:Y:S05]  /*0220*/  @!P0 BRA `(.L_x_7) ;  /* 0x0000000800588947 */ /* 0x000fea0003800000 */
[----:B------:R-:W-:Y:S02]  /*0230*/  IABS R6, R3 ;  /* 0x0000000300067213 */ /* 0x000fe40000000000 */
[----:B------:R-:W-:-:S03]  /*0240*/  CS2R R24, SRZ ;  /* 0x0000000000187805 */ /* 0x000fc6000001ff00 */
[----:B------:R-:W-:-:S04]  /*0250*/  IMAD.IADD R5, R3, 0x1, R6 ;  /* 0x0000000103057824 */ /* 0x000fc800078e0206 */
[C---:B------:R-:W-:Y:S01]  /*0260*/  VIADD R6, R5.reuse, 0x1 ;  /* 0x0000000105067836 */ /* 0x040fe20000000000 */
[----:B------:R-:W-:Y:S02]  /*0270*/  ISETP.GE.U32.AND P1, PT, R5, 0xf, PT ;  /* 0x0000000f0500780c */ /* 0x000fe40003f26070 */
[----:B------:R-:W-:Y:S02]  /*0280*/  IADD3 R5, PT, PT, -R3, RZ, RZ ;  /* 0x000000ff03057210 */ /* 0x000fe40007ffe1ff */
[----:B------:R-:W-:-:S04]  /*0290*/  LOP3.LUT R7, R6, 0xf, RZ, 0xc0, !PT ;  /* 0x0000000f06077812 */ /* 0x000fc800078ec0ff */
[----:B------:R-:W-:-:S05]  /*02a0*/  ISETP.NE.AND P0, PT, R7, RZ, PT ;  /* 0x000000ff0700720c */ /* 0x000fca0003f05270 */
[----:B------:R-:W-:Y:S08]  /*02b0*/  @!P1 BRA `(.L_x_8) ;  /* 0x0000000000fc9947 */ /* 0x000ff00003800000 */
[----:B------:R-:W-:Y:S01]  /*02c0*/  LOP3.LUT R27, R6, 0xfffffff0, RZ, 0xc0, !PT ;  /* 0xfffffff0061b7812 */ /* 0x000fe200078ec0ff */
[----:B------:R-:W-:Y:S01]  /*02d0*/  IMAD.IADD R28, R4, 0x1, -R3 ;  /* 0x00000001041c7824 */ /* 0x000fe200078e0a03 */
[----:B------:R-:W-:Y:S01]  /*02e0*/  CS2R R24, SRZ ;  /* 0x0000000000187805 */ /* 0x000fe2000001ff00 */
[----:B------:R-:W-:Y:S02]  /*02f0*/  IMAD.MOV.U32 R26, RZ, RZ, RZ ;  /* 0x000000ffff1a7224 */ /* 0x000fe400078e00ff */
[----:B------:R-:W-:-:S07]  /*0300*/  IMAD.MOV R27, RZ, RZ, -R27 ;  /* 0x000000ffff1b7224 */ /* 0x000fce00078e0a1b */
.L_x_9:
[----:B------:R-:W1:Y:S08]  /*0310*/  LDC.64 R10, c[0x0][0x398] ;  /* 0x0000e600ff0a7b82 */ /* 0x000e700000000a00 */
[----:B------:R-:W2:Y:S01]  /*0320*/  LDC.64 R22, c[0x0][0x3c0] ;  /* 0x0000f000ff167b82 */ /* 0x000ea20000000a00 */
[----:B-1----:R-:W-:-:S05]  /*0330*/  IMAD.WIDE R10, R26, 0x8, R10 ;  /* 0x000000081a0a7825 */ /* 0x002fca00078e020a */
[----:B0-----:R-:W3:Y:S01]  /*0340*/  LDG.E.64 R12, desc[UR6][R10.64] ;  /* 0x000000060a0c7981 */ /* 0x001ee2000c1e1b00 */
[----:B--2---:R-:W-:-:S03]  /*0350*/  IMAD.WIDE R22, R28, 0x8, R22 ;  /* 0x000000081c167825 */ /* 0x004fc600078e0216 */
[----:B------:R-:W2:Y:S04]  /*0360*/  LDG.E.64 R14, desc[UR6][R10.64+0x8] ;  /* 0x000008060a0e7981 */ /* 0x000ea8000c1e1b00 */
[----:B------:R-:W3:Y:S04]  /*0370*/  LDG.E.64 R20, desc[UR6][R22.64] ;  /* 0x0000000616147981 */ /* 0x000ee8000c1e1b00 */
[----:B------:R-:W2:Y:S04]  /*0380*/  LDG.E.64 R18, desc[UR6][R22.64+0x8] ;  /* 0x0000080616127981 */ /* 0x000ea8000c1e1b00 */
[----:B------:R-:W4:Y:S01]  /*0390*/  LDG.E.64 R16, desc[UR6][R22.64+0x10] ;  /* 0x0000100616107981 */ /* 0x000f22000c1e1b00 */
[----:B---3--:R-:W-:-:S03]  /*03a0*/  DFMA R20, R12, R20, R24 ;  /* 0x000000140c14722b */ /* 0x008fc60000000018 */
[----:B------:R-:W4:Y:S04]  /*03b0*/  LDG.E.64 R12, desc[UR6][R10.64+0x10] ;  /* 0x000010060a0c7981 */ /* 0x000f28000c1e1b00 */
[----:B------:R-:W3:Y:S01]  /*03c0*/  LDG.E.64 R24, desc[UR6][R22.64+0x78] ;  /* 0x0000780616187981 */ /* 0x000ee2000c1e1b00 */
[----:B--2---:R-:W-:-:S03]  /*03d0*/  DFMA R18, R14, R18, R20 ;  /* 0x000000120e12722b */ /* 0x004fc60000000014 */
[----:B------:R-:W2:Y:S04]  /*03e0*/  LDG.E.64 R14, desc[UR6][R10.64+0x18] ;  /* 0x000018060a0e7981 */ /* 0x000ea8000c1e1b00 */
[----:B------:R-:W2:Y:S01]  /*03f0*/  LDG.E.64 R20, desc[UR6][R22.64+0x18] ;  /* 0x0000180616147981 */ /* 0x000ea2000c1e1b00 */
[----:B----4-:R-:W-:-:S03]  /*0400*/  DFMA R16, R12, R16, R18 ;  /* 0x000000100c10722b */ /* 0x010fc60000000012 */
[----:B------:R-:W4:Y:S04]  /*0410*/  LDG.E.64 R12, desc[UR6][R10.64+0x20] ;  /* 0x000020060a0c7981 */ /* 0x000f28000c1e1b00 */
[----:B------:R-:W4:Y:S01]  /*0420*/  LDG.E.64 R18, desc[UR6][R22.64+0x20] ;  /* 0x0000200616127981 */ /* 0x000f22000c1e1b00 */
        /* <DEDUP_REMOVED lines=29> */
[----:B------:R-:W4:Y:S04]  /*0600*/  LDG.E.64 R14, desc[UR6][R22.64+0x70] ;  /* 0x00007006160e7981 */ /* 0x000f28000c1e1b00 */
[----:B------:R-:W3:Y:S01]  /*0610*/  LDG.E.64 R10, desc[UR6][R10.64+0x78] ;  /* 0x000078060a0a7981 */ /* 0x000ee2000c1e1b00 */
[----:B------:R-:W-:Y:S01]  /*0620*/  IADD3 R27, PT, PT, R27, 0x10, RZ ;  /* 0x000000101b1b7810 */ /* 0x000fe20007ffe0ff */
[----:B--2---:R-:W-:-:S03]  /*0630*/  DFMA R16, R16, R18, R20 ;  /* 0x000000121010722b */ /* 0x004fc60000000014 */
[----:B------:R-:W-:Y:S01]  /*0640*/  ISETP.NE.AND P1, PT, R27, RZ, PT ;  /* 0x000000ff1b00720c */ /* 0x000fe20003f25270 */
[----:B------:R-:W-:Y:S02]  /*0650*/  VIADD R5, R5, 0x10 ;  /* 0x0000001005057836 */ /* 0x000fe40000000000 */
[----:B------:R-:W-:Y:S02]  /*0660*/  VIADD R26, R26, 0x10 ;  /* 0x000000101a1a7836 */ /* 0x000fe40000000000 */
[----:B------:R-:W-:Y:S01]  /*0670*/  VIADD R28, R28, 0x10 ;  /* 0x000000101c1c7836 */ /* 0x000fe20000000000 */
[----:B----4-:R-:W-:-:S08]  /*0680*/  DFMA R12, R12, R14, R16 ;  /* 0x0000000e0c0c722b */ /* 0x010fd00000000010 */
[----:B---3--:R-:W-:Y:S01]  /*0690*/  DFMA R24, R10, R24, R12 ;  /* 0x000000180a18722b */ /* 0x008fe2000000000c */
[----:B------:R-:W-:Y:S10]  /*06a0*/  @P1 BRA `(.L_x_9) ;  /* 0xfffffffc00181947 */ /* 0x000ff4000383ffff */
.L_x_8:
[----:B------:R-:W-:Y:S05]  /*06b0*/  @!P0 BRA `(.L_x_7) ;  /* 0x0000000400348947 */ /* 0x000fea0003800000 */
[----:B------:R-:W-:Y:S02]  /*06c0*/  ISETP.GE.U32.AND P0, PT, R7, 0x8, PT ;  /* 0x000000080700780c */ /* 0x000fe40003f06070 */
[----:B------:R-:W-:-:S04]  /*06d0*/  LOP3.LUT R26, R6, 0x7, RZ, 0xc0, !PT ;  /* 0x00000007061a7812 */ /* 0x000fc800078ec0ff */
[----:B------:R-:W-:-:S07]  /*06e0*/  ISETP.NE.AND P1, PT, R26, RZ, PT ;  /* 0x000000ff1a00720c */ /* 0x000fce0003f25270 */
[----:B------:R-:W-:Y:S06]  /*06f0*/  @!P0 BRA `(.L_x_10) ;  /* 0x00000000007c8947 */ /* 0x000fec0003800000 */
[----:B------:R-:W1:Y:S01]  /*0700*/  LDC.64 R12, c[0x0][0x398] ;  /* 0x0000e600ff0c7b82 */ /* 0x000e620000000a00 */
[----:B------:R-:W-:Y:S01]  /*0710*/  IADD3 R7, PT, PT, R3, R5, RZ ;  /* 0x0000000503077210 */ /* 0x000fe20007ffe0ff */
[----:B------:R-:W-:-:S06]  /*0720*/  IMAD.IADD R15, R4, 0x1, R5 ;  /* 0x00000001040f7824 */ /* 0x000fcc00078e0205 */
[----:B------:R-:W2:Y:S01]  /*0730*/  LDC.64 R10, c[0x0][0x3c0] ;  /* 0x0000f000ff0a7b82 */ /* 0x000ea20000000a00 */
[----:B-1----:R-:W-:-:S05]  /*0740*/  IMAD.WIDE R12, R7, 0x8, R12 ;  /* 0x00000008070c7825 */ /* 0x002fca00078e020c */
[----:B0-----:R-:W3:Y:S01]  /*0750*/  LDG.E.64 R20, desc[UR6][R12.64] ;  /* 0x000000060c147981 */ /* 0x001ee2000c1e1b00 */
[----:B--2---:R-:W-:-:S03]  /*0760*/  IMAD.WIDE R10, R15, 0x8, R10 ;  /* 0x000000080f0a7825 */ /* 0x004fc600078e020a */
[----:B------:R-:W2:Y:S04]  /*0770*/  LDG.E.64 R18, desc[UR6][R12.64+0x8] ;  /* 0x000008060c127981 */ /* 0x000ea8000c1e1b00 */
[----:B------:R-:W3:Y:S04]  /*0780*/  LDG.E.64 R14, desc[UR6][R10.64] ;  /* 0x000000060a0e7981 */ /* 0x000ee8000c1e1b00 */
[----:B------:R-:W2:Y:S04]  /*0790*/  LDG.E.64 R16, desc[UR6][R10.64+0x8] ;  /* 0x000008060a107981 */ /* 0x000ea8000c1e1b00 */
[----:B------:R-:W4:Y:S04]  /*07a0*/  LDG.E.64 R22, desc[UR6][R10.64+0x10] ;  /* 0x000010060a167981 */ /* 0x000f28000c1e1b00 */
[----:B------:R-:W5:Y:S01]  /*07b0*/  LDG.E.64 R28, desc[UR6][R10.64+0x38] ;  /* 0x000038060a1c7981 */ /* 0x000f62000c1e1b00 */
[----:B---3--:R-:W-:-:S03]  /*07c0*/  DFMA R24, R20, R14, R24 ;  /* 0x0000000e1418722b */ /* 0x008fc60000000018 */
[----:B------:R-:W4:Y:S04]  /*07d0*/  LDG.E.64 R14, desc[UR6][R12.64+0x10] ;  /* 0x000010060c0e7981 */ /* 0x000f28000c1e1b00 */
[----:B------:R-:W3:Y:S01]  /*07e0*/  LDG.E.64 R20, desc[UR6][R12.64+0x18] ;  /* 0x000018060c147981 */ /* 0x000ee2000c1e1b00 */
[----:B--2---:R-:W-:-:S03]  /*07f0*/  DFMA R16, R18, R16, R24 ;  /* 0x000000101210722b */ /* 0x004fc60000000018 */
[----:B------:R-:W3:Y:S04]  /*0800*/  LDG.E.64 R18, desc[UR6][R10.64+0x18] ;  /* 0x000018060a127981 */ /* 0x000ee8000c1e1b00 */
[----:B------:R-:W5:Y:S01]  /*0810*/  LDG.E.64 R24, desc[UR6][R12.64+0x38] ;  /* 0x000038060c187981 */ /* 0x000f62000c1e1b00 */
[----:B----4-:R-:W-:-:S03]  /*0820*/  DFMA R22, R14, R22, R16 ;  /* 0x000000160e16722b */ /* 0x010fc60000000010 */
[----:B------:R-:W2:Y:S04]  /*0830*/  LDG.E.64 R16, desc[UR6][R12.64+0x20] ;  /* 0x000020060c107981 */ /* 0x000ea8000c1e1b00 */
[----:B------:R-:W2:Y:S01]  /*0840*/  LDG.E.64 R14, desc[UR6][R10.64+0x20] ;  /* 0x000020060a0e7981 */ /* 0x000ea2000c1e1b00 */
[----:B---3--:R-:W-:-:S03]  /*0850*/  DFMA R18, R20, R18, R22 ;  /* 0x000000121412722b */ /* 0x008fc60000000016 */
[----:B------:R-:W3:Y:S04]  /*0860*/  LDG.E.64 R20, desc[UR6][R12.64+0x28] ;  /* 0x000028060c147981 */ /* 0x000ee8000c1e1b00 */
[----:B------:R-:W3:Y:S01]  /*0870*/  LDG.E.64 R22, desc[UR6][R10.64+0x28] ;  /* 0x000028060a167981 */ /* 0x000ee2000c1e1b00 */
[----:B--2---:R-:W-:-:S03]  /*0880*/  DFMA R14, R16, R14, R18 ;  /* 0x0000000e100e722b */ /* 0x004fc60000000012 */
[----:B------:R-:W2:Y:S04]  /*0890*/  LDG.E.64 R16, desc[UR6][R12.64+0x30] ;  /* 0x000030060c107981 */ /* 0x000ea8000c1e1b00 */
[----:B------:R-:W2:Y:S01]  /*08a0*/  LDG.E.64 R18, desc[UR6][R10.64+0x30] ;  /* 0x000030060a127981 */ /* 0x000ea2000c1e1b00 */
[----:B---3--:R-:W-:Y:S01]  /*08b0*/  DFMA R14, R20, R22, R14 ;  /* 0x00000016140e722b */ /* 0x008fe2000000000e */
[----:B------:R-:W-:-:S07]  /*08c0*/  VIADD R5, R5, 0x8 ;  /* 0x0000000805057836 */ /* 0x000fce0000000000 */
[----:B--2---:R-:W-:-:S08]  /*08d0*/  DFMA R14, R16, R18, R14 ;  /* 0x00000012100e722b */ /* 0x004fd0000000000e */
[----:B-----5:R-:W-:-:S11]  /*08e0*/  DFMA R24, R24, R28, R14 ;  /* 0x0000001c1818722b */ /* 0x020fd6000000000e */
.L_x_10:
        /* <DEDUP_REMOVED lines=16> */
[----:B------:R-:W4:Y:S04]  /*09f0*/  LDG.E.64 R12, desc[UR6][R22.64+0x10] ;  /* 0x00001006160c7981 */ /* 0x000f28000c1e1b00 */
[----:B------:R-:W5:Y:S04]  /*0a00*/  LDG.E.64 R26, desc[UR6][R22.64+0x18] ;  /* 0x00001806161a7981 */ /* 0x000f68000c1e1b00 */
[----:B------:R-:W5:Y:S01]  /*0a10*/  LDG.E.64 R6, desc[UR6][R6.64+0x18] ;  /* 0x0000180606067981 */ /* 0x000f62000c1e1b00 */
[----:B------:R-:W-:Y:S01]  /*0a20*/  VIADD R5, R5, 0x4 ;  /* 0x0000000405057836 */ /* 0x000fe20000000000 */
[----:B---3--:R-:W-:-:S08]  /*0a30*/  DFMA R18, R18, R20, R24 ;  /* 0x000000141212722b */ /* 0x008fd00000000018 */
[----:B--2---:R-:W-:-:S08]  /*0a40*/  DFMA R14, R14, R16, R18 ;  /* 0x000000100e0e722b */ /* 0x004fd00000000012 */
[----:B----4-:R-:W-:-:S08]  /*0a50*/  DFMA R10, R10, R12, R14 ;  /* 0x0000000c0a0a722b */ /* 0x010fd0000000000e */
[----:B-----5:R-:W-:-:S11]  /*0a60*/  DFMA R24, R6, R26, R10 ;  /* 0x0000001a0618722b */ /* 0x020fd6000000000a */
.L_x_11:
[----:B------:R-:W-:Y:S05]  /*0a70*/  @!P1 BRA `(.L_x_7) ;  /* 0x0000000000449947 */ /* 0x000fea0003800000 */
[----:B------:R-:W1:Y:S01]  /*0a80*/  LDC.64 R10, c[0x0][0x3c0] ;  /* 0x0000f000ff0a7b82 */ /* 0x000e620000000a00 */
[----:B------:R-:W2:Y:S01]  /*0a90*/  LDCU UR5, c[0x0][0x3c8] ;  /* 0x00007900ff0577ac */ /* 0x000ea20008000800 */
[----:B------:R-:W-:Y:S01]  /*0aa0*/  IADD3 R13, PT, PT, R0, UR4, R5 ;  /* 0x00000004000d7c10 */ /* 0x000fe2000fffe005 */
[----:B------:R-:W-:Y:S01]  /*0ab0*/  IMAD.MOV R28, RZ, RZ, -R28 ;  /* 0x000000ffff1c7224 */ /* 0x000fe200078e0a1c */
[----:B------:R-:W-:-:S04]  /*0ac0*/  IADD3 R15, PT, PT, R3, R5, RZ ;  /* 0x00000005030f7210 */ /* 0x000fc80007ffe0ff */
[----:B------:R-:W3:Y:S01]  /*0ad0*/  LDC.64 R6, c[0x0][0x398] ;  /* 0x0000e600ff067b82 */ /* 0x000ee20000000a00 */
[----:B--2---:R-:W-:-:S07]  /*0ae0*/  IMAD R13, R2, UR5, R13 ;  /* 0x00000005020d7c24 */ /* 0x004fce000f8e020d */
.L_x_12:
[----:B-1----:R-:W-:-:S04]  /*0af0*/  IMAD.WIDE R2, R13, 0x8, R10 ;  /* 0x000000080d027825 */ /* 0x002fc800078e020a */
[----:B---3--:R-:W-:Y:S02]  /*0b00*/  IMAD.WIDE R4, R15, 0x8, R6 ;  /* 0x000000080f047825 */ /* 0x008fe400078e0206 */
[----:B0-----:R-:W2:Y:S04]  /*0b10*/  LDG.E.64 R2, desc[UR6][R2.64] ;  /* 0x0000000602027981 */ /* 0x001ea8000c1e1b00 */
[----:B------:R-:W2:Y:S01]  /*0b20*/  LDG.E.64 R4, desc[UR6][R4.64] ;  /* 0x0000000604047981 */ /* 0x000ea2000c1e1b00 */
[----:B------:R-:W-:Y:S01]  /*0b30*/  VIADD R28, R28, 0x1 ;  /* 0x000000011c1c7836 */ /* 0x000fe20000000000 */
[----:B------:R-:W-:Y:S01]  /*0b40*/  IADD3 R13, PT, PT, R13, 0x1, RZ ;  /* 0x000000010d0d7810 */ /* 0x000fe20007ffe0ff */
[----:B------:R-:W-:-:S03]  /*0b50*/  VIADD R15, R15, 0x1 ;  /* 0x000000010f0f7836 */ /* 0x000fc60000000000 */
[----:B------:R-:W-:Y:S01]  /*0b60*/  ISETP.NE.AND P0, PT, R28, RZ, PT ;  /* 0x000000ff1c00720c */ /* 0x000fe20003f05270 */
[----:B--2---:R-:W-:-:S12]  /*0b70*/  DFMA R24, R4, R2, R24 ;  /* 0x000000020418722b */ /* 0x004fd80000000018 */
[----:B------:R-:W-:Y:S05]  /*0b80*/  @P0 BRA `(.L_x_12) ;  /* 0xfffffffc00d80947 */ /* 0x000fea000383ffff */
.L_x_7:
[----:B0-----:R-:W-:Y:S01]  /*0b90*/  STG.E.64 desc[UR6][R8.64], R24 ;  /* 0x0000001808007986 */ /* 0x001fe2000c101b06 */
[----:B------:R-:W-:Y:S05]  /*0ba0*/  EXIT ;  /* 0x000000000000794d */ /* 0x000fea0003800000 */
.L_x_13:
        /* <DEDUP_REMOVED lines=13> */
.L_x_15:


//--------------------- .nv.shared.reserved.0     --------------------------
	.section	.nv.shared.reserved.0,"aw",@nobits
	.weak		__nv_reservedSMEM_offset_0_alias
	.size		__nv_reservedSMEM_offset_0_alias, 0, 64
	.other		__nv_reservedSMEM_offset_0_alias,@"STO_CUDA_RESERVED_SHARED STV_DEFAULT"
__nv_reservedSMEM_offset_0_alias:
	.zero		0
	.zero		64


//--------------------- .nv.constant0.lambda_21214 --------------------------
	.section	.nv.constant0.lambda_21214,"a",@progbits
	.sectionflags	@""
	.align	4
.nv.constant0.lambda_21214:
	.zero		1000


//--------------------- .nv.constant0.lambda_21082 --------------------------
	.section	.nv.constant0.lambda_21082,"a",@progbits
	.sectionflags	@""
	.align	4
.nv.constant0.lambda_21082:
	.zero		976


//--------------------- SYMBOLS --------------------------

	.type		.nv.reservedSmem.offset0,@object
	.size		.nv.reservedSmem.offset0,0x4
